//
// Generated by NVIDIA NVVM Compiler
//
// Compiler Build ID: CL-36424714
// Cuda compilation tools, release 13.0, V13.0.88
// Based on NVVM 20.0.0
//

.version 9.0
.target sm_100
.address_size 64

	// .globl	_Z14generarTableroPiiiiP17curandStateXORWOW
.global .align 4 .b8 precalc_xorwow_matrix[102400];
.global .align 4 .b8 precalc_xorwow_offset_matrix[102400];
.global .align 4 .b8 mrg32k3aM1[2304];
.global .align 4 .b8 mrg32k3aM2[2304];
.global .align 4 .b8 mrg32k3aM1SubSeq[2016];
.global .align 4 .b8 mrg32k3aM2SubSeq[2016];
.global .align 4 .b8 mrg32k3aM1Seq[2304];
.global .align 4 .b8 mrg32k3aM2Seq[2304];
.const .align 8 .b8 __cr_lgamma_table[72];

.visible .entry _Z14generarTableroPiiiiP17curandStateXORWOW(
	.param .u64 .ptr .align 1 _Z14generarTableroPiiiiP17curandStateXORWOW_param_0,
	.param .u32 _Z14generarTableroPiiiiP17curandStateXORWOW_param_1,
	.param .u32 _Z14generarTableroPiiiiP17curandStateXORWOW_param_2,
	.param .u32 _Z14generarTableroPiiiiP17curandStateXORWOW_param_3,
	.param .u64 .ptr .align 1 _Z14generarTableroPiiiiP17curandStateXORWOW_param_4
)
{
	.reg .pred 	%p<27>;
	.reg .b32 	%r<434>;
	.reg .b64 	%rd<24>;

	ld.param.u64 	%rd8, [_Z14generarTableroPiiiiP17curandStateXORWOW_param_0];
	ld.param.u32 	%r183, [_Z14generarTableroPiiiiP17curandStateXORWOW_param_1];
	ld.param.u32 	%r184, [_Z14generarTableroPiiiiP17curandStateXORWOW_param_2];
	ld.param.u32 	%r185, [_Z14generarTableroPiiiiP17curandStateXORWOW_param_3];
	ld.param.u64 	%rd9, [_Z14generarTableroPiiiiP17curandStateXORWOW_param_4];
	cvta.to.global.u64 	%rd10, %rd9;
	mov.u32 	%r186, %ctaid.x;
	mov.u32 	%r187, %ntid.x;
	mov.u32 	%r188, %tid.x;
	mad.lo.s32 	%r189, %r186, %r187, %r188;
	mov.u32 	%r190, %ctaid.y;
	mov.u32 	%r191, %ntid.y;
	mov.u32 	%r192, %tid.y;
	mad.lo.s32 	%r1, %r190, %r191, %r192;
	cvt.s64.s32 	%rd1, %r189;
	mul.wide.s32 	%rd11, %r189, 48;
	add.s64 	%rd2, %rd10, %rd11;
	mov.b32 	%r193, -1949925294;
	mov.b32 	%r194, 1583451989;
	st.global.v2.u32 	[%rd2], {%r194, %r193};
	mov.b32 	%r195, -123459836;
	mov.b32 	%r196, -1846483240;
	st.global.v2.u32 	[%rd2+8], {%r196, %r195};
	mov.b32 	%r197, -2067598762;
	mov.b32 	%r198, -589760388;
	st.global.v2.u32 	[%rd2+16], {%r198, %r197};
	setp.eq.s32 	%p1, %r189, 0;
	@%p1 bra 	$L__BB0_42;
	mov.b32 	%r340, 0;
	mov.u64 	%rd23, %rd1;
$L__BB0_2:
	and.b64  	%rd4, %rd23, 3;
	setp.eq.s64 	%p2, %rd4, 0;
	@%p2 bra 	$L__BB0_41;
	mul.wide.u32 	%rd12, %r340, 3200;
	mov.u64 	%rd13, precalc_xorwow_matrix;
	add.s64 	%rd5, %rd13, %rd12;
	cvt.u32.u64 	%r3, %rd4;
	mov.b32 	%r341, 0;
$L__BB0_4:
	mov.b32 	%r354, 0;
	mov.u32 	%r355, %r354;
	mov.u32 	%r356, %r354;
	mov.u32 	%r357, %r354;
	mov.u32 	%r358, %r354;
	mov.u32 	%r347, %r354;
$L__BB0_5:
	mul.wide.u32 	%rd14, %r347, 4;
	add.s64 	%rd15, %rd2, %rd14;
	ld.global.u32 	%r11, [%rd15+4];
	shl.b32 	%r12, %r347, 5;
	mov.b32 	%r353, 0;
$L__BB0_6:
	.pragma "nounroll";
	shr.u32 	%r203, %r11, %r353;
	and.b32  	%r204, %r203, 1;
	setp.eq.b32 	%p3, %r204, 1;
	not.pred 	%p4, %p3;
	add.s32 	%r205, %r12, %r353;
	mul.lo.s32 	%r206, %r205, 5;
	mul.wide.u32 	%rd16, %r206, 4;
	add.s64 	%rd6, %rd5, %rd16;
	@%p4 bra 	$L__BB0_8;
	ld.global.u32 	%r207, [%rd6];
	xor.b32  	%r358, %r358, %r207;
	ld.global.u32 	%r208, [%rd6+4];
	xor.b32  	%r357, %r357, %r208;
	ld.global.u32 	%r209, [%rd6+8];
	xor.b32  	%r356, %r356, %r209;
	ld.global.u32 	%r210, [%rd6+12];
	xor.b32  	%r355, %r355, %r210;
	ld.global.u32 	%r211, [%rd6+16];
	xor.b32  	%r354, %r354, %r211;
$L__BB0_8:
	and.b32  	%r213, %r203, 2;
	setp.eq.s32 	%p5, %r213, 0;
	@%p5 bra 	$L__BB0_10;
	ld.global.u32 	%r214, [%rd6+20];
	xor.b32  	%r358, %r358, %r214;
	ld.global.u32 	%r215, [%rd6+24];
	xor.b32  	%r357, %r357, %r215;
	ld.global.u32 	%r216, [%rd6+28];
	xor.b32  	%r356, %r356, %r216;
	ld.global.u32 	%r217, [%rd6+32];
	xor.b32  	%r355, %r355, %r217;
	ld.global.u32 	%r218, [%rd6+36];
	xor.b32  	%r354, %r354, %r218;
$L__BB0_10:
	and.b32  	%r220, %r203, 4;
	setp.eq.s32 	%p6, %r220, 0;
	@%p6 bra 	$L__BB0_12;
	ld.global.u32 	%r221, [%rd6+40];
	xor.b32  	%r358, %r358, %r221;
	ld.global.u32 	%r222, [%rd6+44];
	xor.b32  	%r357, %r357, %r222;
	ld.global.u32 	%r223, [%rd6+48];
	xor.b32  	%r356, %r356, %r223;
	ld.global.u32 	%r224, [%rd6+52];
	xor.b32  	%r355, %r355, %r224;
	ld.global.u32 	%r225, [%rd6+56];
	xor.b32  	%r354, %r354, %r225;
$L__BB0_12:
	and.b32  	%r227, %r203, 8;
	setp.eq.s32 	%p7, %r227, 0;
	@%p7 bra 	$L__BB0_14;
	ld.global.u32 	%r228, [%rd6+60];
	xor.b32  	%r358, %r358, %r228;
	ld.global.u32 	%r229, [%rd6+64];
	xor.b32  	%r357, %r357, %r229;
	ld.global.u32 	%r230, [%rd6+68];
	xor.b32  	%r356, %r356, %r230;
	ld.global.u32 	%r231, [%rd6+72];
	xor.b32  	%r355, %r355, %r231;
	ld.global.u32 	%r232, [%rd6+76];
	xor.b32  	%r354, %r354, %r232;
$L__BB0_14:
	and.b32  	%r234, %r203, 16;
	setp.eq.s32 	%p8, %r234, 0;
	@%p8 bra 	$L__BB0_16;
	ld.global.u32 	%r235, [%rd6+80];
	xor.b32  	%r358, %r358, %r235;
	ld.global.u32 	%r236, [%rd6+84];
	xor.b32  	%r357, %r357, %r236;
	ld.global.u32 	%r237, [%rd6+88];
	xor.b32  	%r356, %r356, %r237;
	ld.global.u32 	%r238, [%rd6+92];
	xor.b32  	%r355, %r355, %r238;
	ld.global.u32 	%r239, [%rd6+96];
	xor.b32  	%r354, %r354, %r239;
$L__BB0_16:
	and.b32  	%r241, %r203, 32;
	setp.eq.s32 	%p9, %r241, 0;
	@%p9 bra 	$L__BB0_18;
	ld.global.u32 	%r242, [%rd6+100];
	xor.b32  	%r358, %r358, %r242;
	ld.global.u32 	%r243, [%rd6+104];
	xor.b32  	%r357, %r357, %r243;
	ld.global.u32 	%r244, [%rd6+108];
	xor.b32  	%r356, %r356, %r244;
	ld.global.u32 	%r245, [%rd6+112];
	xor.b32  	%r355, %r355, %r245;
	ld.global.u32 	%r246, [%rd6+116];
	xor.b32  	%r354, %r354, %r246;
$L__BB0_18:
	and.b32  	%r248, %r203, 64;
	setp.eq.s32 	%p10, %r248, 0;
	@%p10 bra 	$L__BB0_20;
	ld.global.u32 	%r249, [%rd6+120];
	xor.b32  	%r358, %r358, %r249;
	ld.global.u32 	%r250, [%rd6+124];
	xor.b32  	%r357, %r357, %r250;
	ld.global.u32 	%r251, [%rd6+128];
	xor.b32  	%r356, %r356, %r251;
	ld.global.u32 	%r252, [%rd6+132];
	xor.b32  	%r355, %r355, %r252;
	ld.global.u32 	%r253, [%rd6+136];
	xor.b32  	%r354, %r354, %r253;
$L__BB0_20:
	and.b32  	%r255, %r203, 128;
	setp.eq.s32 	%p11, %r255, 0;
	@%p11 bra 	$L__BB0_22;
	ld.global.u32 	%r256, [%rd6+140];
	xor.b32  	%r358, %r358, %r256;
	ld.global.u32 	%r257, [%rd6+144];
	xor.b32  	%r357, %r357, %r257;
	ld.global.u32 	%r258, [%rd6+148];
	xor.b32  	%r356, %r356, %r258;
	ld.global.u32 	%r259, [%rd6+152];
	xor.b32  	%r355, %r355, %r259;
	ld.global.u32 	%r260, [%rd6+156];
	xor.b32  	%r354, %r354, %r260;
$L__BB0_22:
	and.b32  	%r262, %r203, 256;
	setp.eq.s32 	%p12, %r262, 0;
	@%p12 bra 	$L__BB0_24;
	ld.global.u32 	%r263, [%rd6+160];
	xor.b32  	%r358, %r358, %r263;
	ld.global.u32 	%r264, [%rd6+164];
	xor.b32  	%r357, %r357, %r264;
	ld.global.u32 	%r265, [%rd6+168];
	xor.b32  	%r356, %r356, %r265;
	ld.global.u32 	%r266, [%rd6+172];
	xor.b32  	%r355, %r355, %r266;
	ld.global.u32 	%r267, [%rd6+176];
	xor.b32  	%r354, %r354, %r267;
$L__BB0_24:
	and.b32  	%r269, %r203, 512;
	setp.eq.s32 	%p13, %r269, 0;
	@%p13 bra 	$L__BB0_26;
	ld.global.u32 	%r270, [%rd6+180];
	xor.b32  	%r358, %r358, %r270;
	ld.global.u32 	%r271, [%rd6+184];
	xor.b32  	%r357, %r357, %r271;
	ld.global.u32 	%r272, [%rd6+188];
	xor.b32  	%r356, %r356, %r272;
	ld.global.u32 	%r273, [%rd6+192];
	xor.b32  	%r355, %r355, %r273;
	ld.global.u32 	%r274, [%rd6+196];
	xor.b32  	%r354, %r354, %r274;
$L__BB0_26:
	and.b32  	%r276, %r203, 1024;
	setp.eq.s32 	%p14, %r276, 0;
	@%p14 bra 	$L__BB0_28;
	ld.global.u32 	%r277, [%rd6+200];
	xor.b32  	%r358, %r358, %r277;
	ld.global.u32 	%r278, [%rd6+204];
	xor.b32  	%r357, %r357, %r278;
	ld.global.u32 	%r279, [%rd6+208];
	xor.b32  	%r356, %r356, %r279;
	ld.global.u32 	%r280, [%rd6+212];
	xor.b32  	%r355, %r355, %r280;
	ld.global.u32 	%r281, [%rd6+216];
	xor.b32  	%r354, %r354, %r281;
$L__BB0_28:
	and.b32  	%r283, %r203, 2048;
	setp.eq.s32 	%p15, %r283, 0;
	@%p15 bra 	$L__BB0_30;
	ld.global.u32 	%r284, [%rd6+220];
	xor.b32  	%r358, %r358, %r284;
	ld.global.u32 	%r285, [%rd6+224];
	xor.b32  	%r357, %r357, %r285;
	ld.global.u32 	%r286, [%rd6+228];
	xor.b32  	%r356, %r356, %r286;
	ld.global.u32 	%r287, [%rd6+232];
	xor.b32  	%r355, %r355, %r287;
	ld.global.u32 	%r288, [%rd6+236];
	xor.b32  	%r354, %r354, %r288;
$L__BB0_30:
	and.b32  	%r290, %r203, 4096;
	setp.eq.s32 	%p16, %r290, 0;
	@%p16 bra 	$L__BB0_32;
	ld.global.u32 	%r291, [%rd6+240];
	xor.b32  	%r358, %r358, %r291;
	ld.global.u32 	%r292, [%rd6+244];
	xor.b32  	%r357, %r357, %r292;
	ld.global.u32 	%r293, [%rd6+248];
	xor.b32  	%r356, %r356, %r293;
	ld.global.u32 	%r294, [%rd6+252];
	xor.b32  	%r355, %r355, %r294;
	ld.global.u32 	%r295, [%rd6+256];
	xor.b32  	%r354, %r354, %r295;
$L__BB0_32:
	and.b32  	%r297, %r203, 8192;
	setp.eq.s32 	%p17, %r297, 0;
	@%p17 bra 	$L__BB0_34;
	ld.global.u32 	%r298, [%rd6+260];
	xor.b32  	%r358, %r358, %r298;
	ld.global.u32 	%r299, [%rd6+264];
	xor.b32  	%r357, %r357, %r299;
	ld.global.u32 	%r300, [%rd6+268];
	xor.b32  	%r356, %r356, %r300;
	ld.global.u32 	%r301, [%rd6+272];
	xor.b32  	%r355, %r355, %r301;
	ld.global.u32 	%r302, [%rd6+276];
	xor.b32  	%r354, %r354, %r302;
$L__BB0_34:
	and.b32  	%r304, %r203, 16384;
	setp.eq.s32 	%p18, %r304, 0;
	@%p18 bra 	$L__BB0_36;
	ld.global.u32 	%r305, [%rd6+280];
	xor.b32  	%r358, %r358, %r305;
	ld.global.u32 	%r306, [%rd6+284];
	xor.b32  	%r357, %r357, %r306;
	ld.global.u32 	%r307, [%rd6+288];
	xor.b32  	%r356, %r356, %r307;
	ld.global.u32 	%r308, [%rd6+292];
	xor.b32  	%r355, %r355, %r308;
	ld.global.u32 	%r309, [%rd6+296];
	xor.b32  	%r354, %r354, %r309;
$L__BB0_36:
	and.b32  	%r311, %r203, 32768;
	setp.eq.s32 	%p19, %r311, 0;
	@%p19 bra 	$L__BB0_38;
	ld.global.u32 	%r312, [%rd6+300];
	xor.b32  	%r358, %r358, %r312;
	ld.global.u32 	%r313, [%rd6+304];
	xor.b32  	%r357, %r357, %r313;
	ld.global.u32 	%r314, [%rd6+308];
	xor.b32  	%r356, %r356, %r314;
	ld.global.u32 	%r315, [%rd6+312];
	xor.b32  	%r355, %r355, %r315;
	ld.global.u32 	%r316, [%rd6+316];
	xor.b32  	%r354, %r354, %r316;
$L__BB0_38:
	add.s32 	%r353, %r353, 16;
	setp.ne.s32 	%p20, %r353, 32;
	@%p20 bra 	$L__BB0_6;
	mad.lo.s32 	%r317, %r347, -31, %r12;
	add.s32 	%r347, %r317, 1;
	setp.ne.s32 	%p21, %r347, 5;
	@%p21 bra 	$L__BB0_5;
	st.global.u32 	[%rd2+4], %r358;
	st.global.u32 	[%rd2+8], %r357;
	st.global.u32 	[%rd2+12], %r356;
	st.global.u32 	[%rd2+16], %r355;
	st.global.u32 	[%rd2+20], %r354;
	add.s32 	%r341, %r341, 1;
	setp.lt.u32 	%p22, %r341, %r3;
	@%p22 bra 	$L__BB0_4;
$L__BB0_41:
	shr.u64 	%rd7, %rd23, 2;
	add.s32 	%r340, %r340, 1;
	setp.gt.u64 	%p23, %rd23, 3;
	mov.u64 	%rd23, %rd7;
	@%p23 bra 	$L__BB0_2;
$L__BB0_42:
	cvt.u32.u64 	%r318, %rd1;
	mov.b32 	%r319, 0;
	st.global.v2.u32 	[%rd2+24], {%r319, %r319};
	st.global.u32 	[%rd2+32], %r319;
	mov.b64 	%rd17, 0;
	st.global.u64 	[%rd2+40], %rd17;
	setp.ge.s32 	%p24, %r318, %r184;
	setp.ge.s32 	%p25, %r1, %r183;
	or.pred  	%p26, %p24, %p25;
	@%p26 bra 	$L__BB0_44;
	mul.lo.s32 	%r321, %r184, %r1;
	add.s32 	%r322, %r321, %r318;
	mul.wide.s32 	%rd18, %r321, 48;
	add.s64 	%rd19, %rd2, %rd18;
	ld.global.v2.u32 	{%r323, %r324}, [%rd19];
	shr.u32 	%r325, %r324, 2;
	xor.b32  	%r326, %r325, %r324;
	ld.global.v2.u32 	{%r327, %r328}, [%rd19+8];
	ld.global.v2.u32 	{%r329, %r330}, [%rd19+16];
	st.global.v2.u32 	[%rd19+8], {%r328, %r329};
	shl.b32 	%r331, %r330, 4;
	shl.b32 	%r332, %r326, 1;
	xor.b32  	%r333, %r332, %r331;
	xor.b32  	%r334, %r333, %r326;
	xor.b32  	%r335, %r334, %r330;
	st.global.v2.u32 	[%rd19+16], {%r330, %r335};
	add.s32 	%r336, %r323, 362437;
	st.global.v2.u32 	[%rd19], {%r336, %r327};
	add.s32 	%r337, %r335, %r336;
	rem.u32 	%r338, %r337, %r185;
	add.s32 	%r339, %r338, 1;
	cvta.to.global.u64 	%rd20, %rd8;
	mul.wide.s32 	%rd21, %r322, 4;
	add.s64 	%rd22, %rd20, %rd21;
	st.global.u32 	[%rd22], %r339;
$L__BB0_44:
	ret;

}


// ===== COMPILED SASS (sm_100) =====

	.target	sm_100

	.elftype	@"ET_EXEC"


//--------------------- .note.nv.tkinfo           --------------------------
	.section	.note.nv.tkinfo,"",@"SHT_NOTE"
	.sectionflags	@"SHF_NOTE_NV_TKINFO"
	.tkinfo
        /*0018*/ 	.word	0x00000002
        /*0030*/ 	.string	""
        /*0030*/ 	.string	"ptxas"
        /*0030*/ 	.string	"Cuda compilation tools, release 13.0, V13.0.88"
        /*0030*/ 	.string	"Build cuda_13.0.r13.0/compiler.36424714_0"
        /*0030*/ 	.string	"-arch sm_100 -m 64 "



//--------------------- .note.nv.cuinfo           --------------------------
	.section	.note.nv.cuinfo,"",@"SHT_NOTE"
	.sectionflags	@"SHF_NOTE_NV_CUINFO"
        /*0018*/ 	.short	0x0002
        /*001a*/ 	.short	0x0064
        /*001c*/ 	.short	0x0082
	.zero		2


//--------------------- .nv.info                  --------------------------
	.section	.nv.info,"",@"SHT_CUDA_INFO"
	.align	4


	//----- nvinfo : EIATTR_REGCOUNT
	.align		4
        /*0000*/ 	.byte	0x04, 0x2f
        /*0002*/ 	.short	(.L_10 - .L_9)
	.align		4
.L_9:
        /*0004*/ 	.word	index@(_Z14generarTableroPiiiiP17curandStateXORWOW)
        /*0008*/ 	.word	0x0000001f


	//----- nvinfo : EIATTR_FRAME_SIZE
	.align		4
.L_10:
        /*000c*/ 	.byte	0x04, 0x11
        /*000e*/ 	.short	(.L_12 - .L_11)
	.align		4
.L_11:
        /*0010*/ 	.word	index@(_Z14generarTableroPiiiiP17curandStateXORWOW)
        /*0014*/ 	.word	0x00000000


	//----- nvinfo : EIATTR_MIN_STACK_SIZE
	.align		4
.L_12:
        /*0018*/ 	.byte	0x04, 0x12
        /*001a*/ 	.short	(.L_14 - .L_13)
	.align		4
.L_13:
        /*001c*/ 	.word	index@(_Z14generarTableroPiiiiP17curandStateXORWOW)
        /*0020*/ 	.word	0x00000000
.L_14:


//--------------------- .nv.compat                --------------------------
	.section	.nv.compat,"",@"SHT_CUDA_COMPAT_INFO"
	.align	4
        /*0000*/ 	.byte	0x02, 0x09, 0x00, 0x00, 0x02, 0x02, 0x01, 0x00, 0x02, 0x05, 0x05, 0x00, 0x03, 0x07, 0x01, 0x01
        /*0010*/ 	.byte	0x02, 0x03, 0x00, 0x00, 0x02, 0x06, 0x01, 0x00, 0x04, 0x0b, 0x08, 0x00, 0x09, 0x00, 0x00, 0x00
        /*0020*/ 	.byte	0x00, 0x00, 0x00, 0x00


//--------------------- .nv.info._Z14generarTableroPiiiiP17curandStateXORWOW --------------------------
	.section	.nv.info._Z14generarTableroPiiiiP17curandStateXORWOW,"",@"SHT_CUDA_INFO"
	.sectionflags	@""
	.align	4


	//----- nvinfo : EIATTR_CUDA_API_VERSION
	.align		4
        /*0000*/ 	.byte	0x04, 0x37
        /*0002*/ 	.short	(.L_16 - .L_15)
.L_15:
        /*0004*/ 	.word	0x00000082


	//----- nvinfo : EIATTR_KPARAM_INFO
	.align		4
.L_16:
        /*0008*/ 	.byte	0x04, 0x17
        /*000a*/ 	.short	(.L_18 - .L_17)
.L_17:
        /*000c*/ 	.word	0x00000000
        /*0010*/ 	.short	0x0004
        /*0012*/ 	.short	0x0018
        /*0014*/ 	.byte	0x00, 0xf5, 0x21, 0x00


	//----- nvinfo : EIATTR_KPARAM_INFO
	.align		4
.L_18:
        /*0018*/ 	.byte	0x04, 0x17
        /*001a*/ 	.short	(.L_20 - .L_19)
.L_19:
        /*001c*/ 	.word	0x00000000
        /*0020*/ 	.short	0x0003
        /*0022*/ 	.short	0x0010
        /*0024*/ 	.byte	0x00, 0xf0, 0x11, 0x00


	//----- nvinfo : EIATTR_KPARAM_INFO
	.align		4
.L_20:
        /*0028*/ 	.byte	0x04, 0x17
        /*002a*/ 	.short	(.L_22 - .L_21)
.L_21:
        /*002c*/ 	.word	0x00000000
        /*0030*/ 	.short	0x0002
        /*0032*/ 	.short	0x000c
        /*0034*/ 	.byte	0x00, 0xf0, 0x11, 0x00


	//----- nvinfo : EIATTR_KPARAM_INFO
	.align		4
.L_22:
        /*0038*/ 	.byte	0x04, 0x17
        /*003a*/ 	.short	(.L_24 - .L_23)
.L_23:
        /*003c*/ 	.word	0x00000000
        /*0040*/ 	.short	0x0001
        /*0042*/ 	.short	0x0008
        /*0044*/ 	.byte	0x00, 0xf0, 0x11, 0x00


	//----- nvinfo : EIATTR_KPARAM_INFO
	.align		4
.L_24:
        /*0048*/ 	.byte	0x04, 0x17
        /*004a*/ 	.short	(.L_26 - .L_25)
.L_25:
        /*004c*/ 	.word	0x00000000
        /*0050*/ 	.short	0x0000
        /*0052*/ 	.short	0x0000
        /*0054*/ 	.byte	0x00, 0xf5, 0x21, 0x00


	//----- nvinfo : EIATTR_SPARSE_MMA_MASK
	.align		4
.L_26:
        /*0058*/ 	.byte	0x03, 0x50
        /*005a*/ 	.short	0x0000


	//----- nvinfo : EIATTR_MAXREG_COUNT
	.align		4
        /*005c*/ 	.byte	0x03, 0x1b
        /*005e*/ 	.short	0x00ff


	//----- nvinfo : EIATTR_MERCURY_ISA_VERSION
	.align		4
        /*0060*/ 	.byte	0x03, 0x5f
        /*0062*/ 	.short	0x0101


	//----- nvinfo : EIATTR_VRC_CTA_INIT_COUNT
	.align		4
        /*0064*/ 	.byte	0x02, 0x4a
	.zero		1
	.zero		1


	//----- nvinfo : EIATTR_EXIT_INSTR_OFFSETS
	.align		4
        /*0068*/ 	.byte	0x04, 0x1c
        /*006a*/ 	.short	(.L_28 - .L_27)


	//   ....[0]....
.L_27:
        /*006c*/ 	.word	0x00000ef0


	//   ....[1]....
        /*0070*/ 	.word	0x000011b0


	//----- nvinfo : EIATTR_CRS_STACK_SIZE
	.align		4
.L_28:
        /*0074*/ 	.byte	0x04, 0x1e
        /*0076*/ 	.short	(.L_30 - .L_29)
.L_29:
        /*0078*/ 	.word	0x00000000


	//----- nvinfo : EIATTR_CBANK_PARAM_SIZE
	.align		4
.L_30:
        /*007c*/ 	.byte	0x03, 0x19
        /*007e*/ 	.short	0x0020


	//----- nvinfo : EIATTR_PARAM_CBANK
	.align		4
        /*0080*/ 	.byte	0x04, 0x0a
        /*0082*/ 	.short	(.L_32 - .L_31)
	.align		4
.L_31:
        /*0084*/ 	.word	index@(.nv.constant0._Z14generarTableroPiiiiP17curandStateXORWOW)
        /*0088*/ 	.short	0x0380
        /*008a*/ 	.short	0x0020


	//----- nvinfo : EIATTR_SW_WAR
	.align		4
.L_32:
        /*008c*/ 	.byte	0x04, 0x36
        /*008e*/ 	.short	(.L_34 - .L_33)
.L_33:
        /*0090*/ 	.word	0x00000008
.L_34:


//--------------------- .nv.callgraph             --------------------------
	.section	.nv.callgraph,"",@"SHT_CUDA_CALLGRAPH"
	.align	4
	.sectionentsize	8
	.align		4
        /*0000*/ 	.word	0x00000000
	.align		4
        /*0004*/ 	.word	0xffffffff
	.align		4
        /*0008*/ 	.word	0x00000000
	.align		4
        /*000c*/ 	.word	0xfffffffe
	.align		4
        /*0010*/ 	.word	0x00000000
	.align		4
        /*0014*/ 	.word	0xfffffffd
	.align		4
        /*0018*/ 	.word	0x00000000
	.align		4
        /*001c*/ 	.word	0xfffffffc


//--------------------- .nv.constant4             --------------------------
	.section	.nv.constant4,"a",@progbits
	.align	8
	.align		8
.nv.constant4:
        /*0000*/ 	.dword	precalc_xorwow_matrix
	.align		8
        /*0008*/ 	.dword	precalc_xorwow_offset_matrix
	.align		8
        /*0010*/ 	.dword	mrg32k3aM1
	.align		8
        /*0018*/ 	.dword	mrg32k3aM2
	.align		8
        /*0020*/ 	.dword	mrg32k3aM1SubSeq
	.align		8
        /*0028*/ 	.dword	mrg32k3aM2SubSeq
	.align		8
        /*0030*/ 	.dword	mrg32k3aM1Seq
	.align		8
        /*0038*/ 	.dword	mrg32k3aM2Seq


//--------------------- .nv.constant3             --------------------------
	.section	.nv.constant3,"a",@progbits
	.align	8
.nv.constant3:
	.type		__cr_lgamma_table,@object
	.size		__cr_lgamma_table,(.L_8 - __cr_lgamma_table)
__cr_lgamma_table:
        /*0000*/ 	.byte	0x00, 0x00, 0x00, 0x00, 0x00, 0x00, 0x00, 0x00, 0x00, 0x00, 0x00, 0x00, 0x00, 0x00, 0x00, 0x00
        /*0010*/ 	.byte	0xef, 0x39, 0xfa, 0xfe, 0x42, 0x2e, 0xe6, 0x3f, 0x02, 0x20, 0x2a, 0xfa, 0x0b, 0xab, 0xfc, 0x3f
        /*0020*/ 	.byte	0xf9, 0x2c, 0x92, 0x7c, 0xa7, 0x6c, 0x09, 0x40, 0xc9, 0x79, 0x44, 0x3c, 0x64, 0x26, 0x13, 0x40
        /*0030*/ 	.byte	0xca, 0x01, 0xcf, 0x3a, 0x27, 0x51, 0x1a, 0x40, 0x30, 0xcc, 0x2d, 0xf3, 0xe1, 0x0c, 0x21, 0x40
        /*0040*/ 	.byte	0x0d, 0xb7, 0xfc, 0x82, 0x8e, 0x35, 0x25, 0x40
.L_8:


//--------------------- .text._Z14generarTableroPiiiiP17curandStateXORWOW --------------------------
	.section	.text._Z14generarTableroPiiiiP17curandStateXORWOW,"ax",@progbits
	.align	128
        .global         _Z14generarTableroPiiiiP17curandStateXORWOW
        .type           _Z14generarTableroPiiiiP17curandStateXORWOW,@function
        .size           _Z14generarTableroPiiiiP17curandStateXORWOW,(.L_x_9 - _Z14generarTableroPiiiiP17curandStateXORWOW)
        .other          _Z14generarTableroPiiiiP17curandStateXORWOW,@"STO_CUDA_ENTRY STV_DEFAULT"
_Z14generarTableroPiiiiP17curandStateXORWOW:
.text._Z14generarTableroPiiiiP17curandStateXORWOW:
[----:B------:R-:W-:Y:S01]  /*0000*/  LDC R1, c[0x0][0x37c] ;  /* 0x0000df00ff017b82 */ /* 0x000fe20000000800 */
[----:B------:R-:W0:Y:S07]  /*0010*/  S2R R3, SR_TID.X ;  /* 0x0000000000037919 */ /* 0x000e2e0000002100 */
[----:B------:R-:W0:Y:S01]  /*0020*/  S2UR UR6, SR_CTAID.X ;  /* 0x00000000000679c3 */ /* 0x000e220000002500 */
[----:B------:R-:W1:Y:S01]  /*0030*/  LDCU.64 UR4, c[0x0][0x358] ;  /* 0x00006b00ff0477ac */ /* 0x000e620008000a00 */
[----:B------:R-:W-:Y:S01]  /*0040*/  IMAD.MOV.U32 R2, RZ, RZ, 0x5e618f55 ;  /* 0x5e618f55ff027424 */ /* 0x000fe200078e00ff */
[----:B------:R-:W2:Y:S01]  /*0050*/  S2R R5, SR_TID.Y ;  /* 0x0000000000057919 */ /* 0x000ea20000002200 */
[----:B------:R-:W-:Y:S01]  /*0060*/  IMAD.MOV.U32 R6, RZ, RZ, -0x6e0f1928 ;  /* 0x91f0e6d8ff067424 */ /* 0x000fe200078e00ff */
[----:B------:R-:W-:Y:S01]  /*0070*/  BSSY.RECONVERGENT B0, `(.L_x_0) ;  /* 0x00000e1000007945 */ /* 0x000fe20003800200 */
[----:B------:R-:W-:-:S02]  /*0080*/  IMAD.MOV.U32 R7, RZ, RZ, -0x75bd8fc ;  /* 0xf8a42704ff077424 */ /* 0x000fc400078e00ff */
[----:B------:R-:W0:Y:S01]  /*0090*/  LDC R0, c[0x0][0x360] ;  /* 0x0000d800ff007b82 */ /* 0x000e220000000800 */
[----:B------:R-:W-:Y:S02]  /*00a0*/  IMAD.MOV.U32 R10, RZ, RZ, -0x23270784 ;  /* 0xdcd8f87cff0a7424 */ /* 0x000fe400078e00ff */
[----:B------:R-:W-:-:S05]  /*00b0*/  IMAD.MOV.U32 R11, RZ, RZ, -0x7b3d0daa ;  /* 0x84c2f256ff0b7424 */ /* 0x000fca00078e00ff */
[----:B------:R-:W3:Y:S08]  /*00c0*/  LDC.64 R8, c[0x0][0x398] ;  /* 0x0000e600ff087b82 */ /* 0x000ef00000000a00 */
[----:B------:R-:W2:Y:S01]  /*00d0*/  LDC R12, c[0x0][0x364] ;  /* 0x0000d900ff0c7b82 */ /* 0x000ea20000000800 */
[----:B0-----:R-:W-:-:S07]  /*00e0*/  IMAD R0, R0, UR6, R3 ;  /* 0x0000000600007c24 */ /* 0x001fce000f8e0203 */
[----:B------:R-:W2:Y:S01]  /*00f0*/  S2UR UR6, SR_CTAID.Y ;  /* 0x00000000000679c3 */ /* 0x000ea20000002600 */
[----:B------:R-:W-:Y:S01]  /*0100*/  IMAD.MOV.U32 R3, RZ, RZ, -0x74397fae ;  /* 0x8bc68052ff037424 */ /* 0x000fe200078e00ff */
[C---:B------:R-:W-:Y:S01]  /*0110*/  ISETP.NE.AND P0, PT, R0.reuse, RZ, PT ;  /* 0x000000ff0000720c */ /* 0x040fe20003f05270 */
[----:B---3--:R-:W-:-:S05]  /*0120*/  IMAD.WIDE R8, R0, 0x30, R8 ;  /* 0x0000003000087825 */ /* 0x008fca00078e0208 */
[----:B-1----:R0:W-:Y:S04]  /*0130*/  STG.E.64 desc[UR4][R8.64], R2 ;  /* 0x0000000208007986 */ /* 0x0021e8000c101b04 */
[----:B------:R0:W-:Y:S04]  /*0140*/  STG.E.64 desc[UR4][R8.64+0x8], R6 ;  /* 0x0000080608007986 */ /* 0x0001e8000c101b04 */
[----:B------:R0:W-:Y:S01]  /*0150*/  STG.E.64 desc[UR4][R8.64+0x10], R10 ;  /* 0x0000100a08007986 */ /* 0x0001e2000c101b04 */
[----:B--2---:R-:W-:Y:S01]  /*0160*/  IMAD R12, R12, UR6, R5 ;  /* 0x000000060c0c7c24 */ /* 0x004fe2000f8e0205 */
[----:B------:R-:W-:Y:S06]  /*0170*/  @!P0 BRA `(.L_x_1) ;  /* 0x0000000c00408947 */ /* 0x000fec0003800000 */
[--C-:B------:R-:W-:Y:S01]  /*0180*/  SHF.R.S32.HI R13, RZ, 0x1f, R0.reuse ;  /* 0x0000001fff0d7819 */ /* 0x100fe20000011400 */
[----:B------:R-:W-:Y:S02]  /*0190*/  IMAD.MOV.U32 R14, RZ, RZ, RZ ;  /* 0x000000ffff0e7224 */ /* 0x000fe400078e00ff */
[----:B------:R-:W-:-:S07]  /*01a0*/  IMAD.MOV.U32 R16, RZ, RZ, R0 ;  /* 0x000000ffff107224 */ /* 0x000fce00078e0000 */
.L_x_7:
[----:B------:R-:W-:Y:S01]  /*01b0*/  LOP3.LUT R15, R16, 0x3, RZ, 0xc0, !PT ;  /* 0x00000003100f7812 */ /* 0x000fe200078ec0ff */
[----:B------:R-:W-:Y:S03]  /*01c0*/  BSSY.RECONVERGENT B1, `(.L_x_2) ;  /* 0x00000c5000017945 */ /* 0x000fe60003800200 */
[----:B------:R-:W-:-:S04]  /*01d0*/  ISETP.NE.U32.AND P0, PT, R15, RZ, PT ;  /* 0x000000ff0f00720c */ /* 0x000fc80003f05070 */
[----:B------:R-:W-:-:S13]  /*01e0*/  ISETP.NE.AND.EX P0, PT, RZ, RZ, PT, P0 ;  /* 0x000000ffff00720c */ /* 0x000fda0003f05300 */
[----:B-1----:R-:W-:Y:S05]  /*01f0*/  @!P0 BRA `(.L_x_3) ;  /* 0x0000000c00048947 */ /* 0x002fea0003800000 */
[----:B0-----:R-:W0:Y:S01]  /*0200*/  LDC.64 R6, c[0x4][RZ] ;  /* 0x01000000ff067b82 */ /* 0x001e220000000a00 */
[----:B------:R-:W-:Y:S02]  /*0210*/  IMAD.MOV.U32 R18, RZ, RZ, RZ ;  /* 0x000000ffff127224 */ /* 0x000fe400078e00ff */
[----:B0-----:R-:W-:-:S07]  /*0220*/  IMAD.WIDE.U32 R6, R14, 0xc80, R6 ;  /* 0x00000c800e067825 */ /* 0x001fce00078e0006 */
.L_x_6:
[----:B-1----:R-:W-:Y:S01]  /*0230*/  IMAD.MOV.U32 R17, RZ, RZ, RZ ;  /* 0x000000ffff117224 */ /* 0x002fe200078e00ff */
[----:B------:R-:W-:Y:S01]  /*0240*/  CS2R R4, SRZ ;  /* 0x0000000000047805 */ /* 0x000fe2000001ff00 */
[----:B------:R-:W-:Y:S01]  /*0250*/  IMAD.MOV.U32 R19, RZ, RZ, RZ ;  /* 0x000000ffff137224 */ /* 0x000fe200078e00ff */
[----:B------:R-:W-:-:S07]  /*0260*/  CS2R R2, SRZ ;  /* 0x0000000000027805 */ /* 0x000fce000001ff00 */
.L_x_5:
[----:B------:R-:W-:-:S05]  /*0270*/  IMAD.WIDE.U32 R10, R19, 0x4, R8 ;  /* 0x00000004130a7825 */ /* 0x000fca00078e0008 */
[----:B------:R0:W5:Y:S01]  /*0280*/  LDG.E R20, desc[UR4][R10.64+0x4] ;  /* 0x000004040a147981 */ /* 0x000162000c1e1900 */
[----:B------:R-:W-:Y:S02]  /*0290*/  IMAD.SHL.U32 R21, R19, 0x20, RZ ;  /* 0x0000002013157824 */ /* 0x000fe400078e00ff */
[----:B------:R-:W-:-:S07]  /*02a0*/  IMAD.MOV.U32 R22, RZ, RZ, RZ ;  /* 0x000000ffff167224 */ /* 0x000fce00078e00ff */
.L_x_4:
[----:B-----5:R-:W-:Y:S01]  /*02b0*/  SHF.R.U32.HI R25, RZ, R22, R20 ;  /* 0x00000016ff197219 */ /* 0x020fe20000011614 */
[----:B0-----:R-:W-:-:S03]  /*02c0*/  IMAD.IADD R10, R21, 0x1, R22 ;  /* 0x00000001150a7824 */ /* 0x001fc600078e0216 */
[----:B------:R-:W-:-:S04]  /*02d0*/  LOP3.LUT R11, R25, 0x1, RZ, 0xc0, !PT ;  /* 0x00000001190b7812 */ /* 0x000fc800078ec0ff */
[----:B------:R-:W-:Y:S01]  /*02e0*/  ISETP.NE.U32.AND P0, PT, R11, 0x1, PT ;  /* 0x000000010b00780c */ /* 0x000fe20003f05070 */
[----:B------:R-:W-:-:S03]  /*02f0*/  IMAD R11, R10, 0x5, RZ ;  /* 0x000000050a0b7824 */ /* 0x000fc600078e02ff */
[----:B------:R-:W-:Y:S01]  /*0300*/  R2P PR, R25, 0x7e ;  /* 0x0000007e19007804 */ /* 0x000fe20000000000 */
[----:B------:R-:W-:-:S08]  /*0310*/  IMAD.WIDE.U32 R10, R11, 0x4, R6 ;  /* 0x000000040b0a7825 */ /* 0x000fd000078e0006 */
[----:B------:R-:W2:Y:S04]  /*0320*/  @!P0 LDG.E R26, desc[UR4][R10.64+0x10] ;  /* 0x000010040a1a8981 */ /* 0x000ea8000c1e1900 */
[----:B------:R-:W3:Y:S04]  /*0330*/  @P1 LDG.E R28, desc[UR4][R10.64+0x24] ;  /* 0x000024040a1c1981 */ /* 0x000ee8000c1e1900 */
[----:B------:R-:W4:Y:S04]  /*0340*/  @!P0 LDG.E R24, desc[UR4][R10.64] ;  /* 0x000000040a188981 */ /* 0x000f28000c1e1900 */
[----:B------:R-:W4:Y:S04]  /*0350*/  @P2 LDG.E R23, desc[UR4][R10.64+0x38] ;  /* 0x000038040a172981 */ /* 0x000f28000c1e1900 */
[----:B------:R-:W4:Y:S01]  /*0360*/  @P1 LDG.E R27, desc[UR4][R10.64+0x20] ;  /* 0x000020040a1b1981 */ /* 0x000f22000c1e1900 */
[----:B--2---:R-:W-:-:S03]  /*0370*/  @!P0 LOP3.LUT R5, R5, R26, RZ, 0x3c, !PT ;  /* 0x0000001a05058212 */ /* 0x004fc600078e3cff */
[----:B------:R-:W2:Y:S01]  /*0380*/  @P3 LDG.E R26, desc[UR4][R10.64+0x4c] ;  /* 0x00004c040a1a3981 */ /* 0x000ea2000c1e1900 */
[----:B---3--:R-:W-:-:S03]  /*0390*/  @P1 LOP3.LUT R5, R5, R28, RZ, 0x3c, !PT ;  /* 0x0000001c05051212 */ /* 0x008fc600078e3cff */
[----:B------:R-:W3:Y:S01]  /*03a0*/  @P4 LDG.E R28, desc[UR4][R10.64+0x60] ;  /* 0x000060040a1c4981 */ /* 0x000ee2000c1e1900 */
[----:B----4-:R-:W-:-:S03]  /*03b0*/  @!P0 LOP3.LUT R17, R17, R24, RZ, 0x3c, !PT ;  /* 0x0000001811118212 */ /* 0x010fc600078e3cff */
[----:B------:R-:W4:Y:S01]  /*03c0*/  @!P0 LDG.E R24, desc[UR4][R10.64+0x8] ;  /* 0x000008040a188981 */ /* 0x000f22000c1e1900 */
[----:B------:R-:W-:-:S03]  /*03d0*/  @P2 LOP3.LUT R5, R5, R23, RZ, 0x3c, !PT ;  /* 0x0000001705052212 */ /* 0x000fc600078e3cff */
[----:B------:R-:W3:Y:S01]  /*03e0*/  @!P0 LDG.E R23, desc[UR4][R10.64+0x4] ;  /* 0x000004040a178981 */ /* 0x000ee2000c1e1900 */
[----:B--2---:R-:W-:-:S03]  /*03f0*/  @P3 LOP3.LUT R5, R5, R26, RZ, 0x3c, !PT ;  /* 0x0000001a05053212 */ /* 0x004fc600078e3cff */
[----:B------:R-:W2:Y:S01]  /*0400*/  @P5 LDG.E R26, desc[UR4][R10.64+0x74] ;  /* 0x000074040a1a5981 */ /* 0x000ea2000c1e1900 */
[----:B----4-:R-:W-:-:S03]  /*0410*/  @!P0 LOP3.LUT R3, R3, R24, RZ, 0x3c, !PT ;  /* 0x0000001803038212 */ /* 0x010fc600078e3cff */
[----:B------:R-:W4:Y:S01]  /*0420*/  @P1 LDG.E R24, desc[UR4][R10.64+0x14] ;  /* 0x000014040a181981 */ /* 0x000f22000c1e1900 */
[----:B---3--:R-:W-:-:S03]  /*0430*/  @!P0 LOP3.LUT R2, R2, R23, RZ, 0x3c, !PT ;  /* 0x0000001702028212 */ /* 0x008fc600078e3cff */
[----:B------:R-:W3:Y:S01]  /*0440*/  @!P0 LDG.E R23, desc[UR4][R10.64+0xc] ;  /* 0x00000c040a178981 */ /* 0x000ee2000c1e1900 */
[----:B------:R-:W-:-:S03]  /*0450*/  @P4 LOP3.LUT R5, R5, R28, RZ, 0x3c, !PT ;  /* 0x0000001c05054212 */ /* 0x000fc600078e3cff */
[----:B------:R-:W3:Y:S01]  /*0460*/  @P6 LDG.E R28, desc[UR4][R10.64+0x88] ;  /* 0x000088040a1c6981 */ /* 0x000ee2000c1e1900 */
[----:B--2---:R-:W-:-:S03]  /*0470*/  @P5 LOP3.LUT R5, R5, R26, RZ, 0x3c, !PT ;  /* 0x0000001a05055212 */ /* 0x004fc600078e3cff */
[----:B------:R-:W2:Y:S01]  /*0480*/  @P2 LDG.E R26, desc[UR4][R10.64+0x28] ;  /* 0x000028040a1a2981 */ /* 0x000ea2000c1e1900 */
[----:B----4-:R-:W-:-:S03]  /*0490*/  @P1 LOP3.LUT R17, R17, R24, RZ, 0x3c, !PT ;  /* 0x0000001811111212 */ /* 0x010fc600078e3cff */
[----:B------:R-:W4:Y:S01]  /*04a0*/  @P1 LDG.E R24, desc[UR4][R10.64+0x1c] ;  /* 0x00001c040a181981 */ /* 0x000f22000c1e1900 */
[----:B---3--:R-:W-:-:S03]  /*04b0*/  @!P0 LOP3.LUT R4, R4, R23, RZ, 0x3c, !PT ;  /* 0x0000001704048212 */ /* 0x008fc600078e3cff */
[----:B------:R-:W3:Y:S01]  /*04c0*/  @P1 LDG.E R23, desc[UR4][R10.64+0x18] ;  /* 0x000018040a171981 */ /* 0x000ee2000c1e1900 */
[----:B------:R-:W-:-:S03]  /*04d0*/  @P1 LOP3.LUT R4, R4, R27, RZ, 0x3c, !PT ;  /* 0x0000001b04041212 */ /* 0x000fc600078e3cff */
[----:B------:R-:W3:Y:S01]  /*04e0*/  @P2 LDG.E R27, desc[UR4][R10.64+0x34] ;  /* 0x000034040a1b2981 */ /* 0x000ee2000c1e1900 */
[----:B--2---:R-:W-:-:S03]  /*04f0*/  @P2 LOP3.LUT R17, R17, R26, RZ, 0x3c, !PT ;  /* 0x0000001a11112212 */ /* 0x004fc600078e3cff */
[----:B------:R-:W2:Y:S01]  /*0500*/  @P3 LDG.E R26, desc[UR4][R10.64+0x3c] ;  /* 0x00003c040a1a3981 */ /* 0x000ea2000c1e1900 */
[----:B----4-:R-:W-:-:S03]  /*0510*/  @P1 LOP3.LUT R3, R3, R24, RZ, 0x3c, !PT ;  /* 0x0000001803031212 */ /* 0x010fc600078e3cff */
[----:B------:R-:W4:Y:S01]  /*0520*/  @P2 LDG.E R24, desc[UR4][R10.64+0x30] ;  /* 0x000030040a182981 */ /* 0x000f22000c1e1900 */
[----:B---3--:R-:W-:-:S03]  /*0530*/  @P1 LOP3.LUT R2, R2, R23, RZ, 0x3c, !PT ;  /* 0x0000001702021212 */ /* 0x008fc600078e3cff */
        /* <DEDUP_REMOVED lines=25> */
[----:B------:R-:W-:Y:S02]  /*06d0*/  LOP3.LUT P0, RZ, R25, 0x80, RZ, 0xc0, !PT ;  /* 0x0000008019ff7812 */ /* 0x000fe4000780c0ff */
[----:B------:R-:W-:Y:S02]  /*06e0*/  @P5 LOP3.LUT R4, R4, R27, RZ, 0x3c, !PT ;  /* 0x0000001b04045212 */ /* 0x000fe400078e3cff */
[----:B------:R-:W3:Y:S01]  /*06f0*/  @P6 LDG.E R27, desc[UR4][R10.64+0x84] ;  /* 0x000084040a1b6981 */ /* 0x000ee2000c1e1900 */
[----:B--2---:R-:W-:-:S08]  /*0700*/  @P6 LOP3.LUT R17, R17, R26, RZ, 0x3c, !PT ;  /* 0x0000001a11116212 */ /* 0x004fd000078e3cff */
        /* <DEDUP_REMOVED lines=13> */
[----:B------:R-:W-:Y:S02]  /*07e0*/  @P6 LOP3.LUT R5, R5, R28, RZ, 0x3c, !PT ;  /* 0x0000001c05056212 */ /* 0x000fe400078e3cff */
[----:B------:R-:W-:Y:S02]  /*07f0*/  @P0 LOP3.LUT R4, R4, R27, RZ, 0x3c, !PT ;  /* 0x0000001b04040212 */ /* 0x000fe400078e3cff */
[----:B--2---:R-:W-:Y:S02]  /*0800*/  @P0 LOP3.LUT R5, R5, R26, RZ, 0x3c, !PT ;  /* 0x0000001a05050212 */ /* 0x004fe400078e3cff */
[----:B----4-:R-:W-:Y:S02]  /*0810*/  @P0 LOP3.LUT R3, R3, R24, RZ, 0x3c, !PT ;  /* 0x0000001803030212 */ /* 0x010fe400078e3cff */
[----:B---3--:R-:W-:Y:S02]  /*0820*/  @P0 LOP3.LUT R2, R2, R23, RZ, 0x3c, !PT ;  /* 0x0000001702020212 */ /* 0x008fe400078e3cff */
[----:B------:R-:W-:-:S13]  /*0830*/  R2P PR, R25.B1, 0x7f ;  /* 0x0000007f19007804 */ /* 0x000fda0000001000 */
[----:B------:R-:W2:Y:S04]  /*0840*/  @P0 LDG.E R23, desc[UR4][R10.64+0xa4] ;  /* 0x0000a4040a170981 */ /* 0x000ea8000c1e1900 */
[----:B------:R-:W3:Y:S04]  /*0850*/  @P0 LDG.E R24, desc[UR4][R10.64+0xa0] ;  /* 0x0000a0040a180981 */ /* 0x000ee8000c1e1900 */
[----:B------:R-:W4:Y:S04]  /*0860*/  @P0 LDG.E R26, desc[UR4][R10.64+0xa8] ;  /* 0x0000a8040a1a0981 */ /* 0x000f28000c1e1900 */
[----:B------:R-:W4:Y:S04]  /*0870*/  @P1 LDG.E R27, desc[UR4][R10.64+0xb8] ;  /* 0x0000b8040a1b1981 */ /* 0x000f28000c1e1900 */
[----:B------:R-:W4:Y:S01]  /*0880*/  @P2 LDG.E R28, desc[UR4][R10.64+0xc8] ;  /* 0x0000c8040a1c2981 */ /* 0x000f22000c1e1900 */
[----:B--2---:R-:W-:-:S03]  /*0890*/  @P0 LOP3.LUT R2, R2, R23, RZ, 0x3c, !PT ;  /* 0x0000001702020212 */ /* 0x004fc600078e3cff */
[----:B------:R-:W2:Y:S01]  /*08a0*/  @P0 LDG.E R23, desc[UR4][R10.64+0xac] ;  /* 0x0000ac040a170981 */ /* 0x000ea2000c1e1900 */
[----:B---3--:R-:W-:-:S03]  /*08b0*/  @P0 LOP3.LUT R17, R17, R24, RZ, 0x3c, !PT ;  /* 0x0000001811110212 */ /* 0x008fc600078e3cff */
[----:B------:R-:W3:Y:S01]  /*08c0*/  @P0 LDG.E R24, desc[UR4][R10.64+0xb0] ;  /* 0x0000b0040a180981 */ /* 0x000ee2000c1e1900 */
[----:B----4-:R-:W-:-:S03]  /*08d0*/  @P0 LOP3.LUT R3, R3, R26, RZ, 0x3c, !PT ;  /* 0x0000001a03030212 */ /* 0x010fc600078e3cff */
        /* <DEDUP_REMOVED lines=13> */
[----:B------:R-:W-:Y:S02]  /*09b0*/  @P1 LOP3.LUT R2, R2, R27, RZ, 0x3c, !PT ;  /* 0x0000001b02021212 */ /* 0x000fe400078e3cff */
[----:B------:R-:W-:Y:S02]  /*09c0*/  @P2 LOP3.LUT R17, R17, R28, RZ, 0x3c, !PT ;  /* 0x0000001c11112212 */ /* 0x000fe400078e3cff */
[----:B------:R-:W-:Y:S01]  /*09d0*/  LOP3.LUT P0, RZ, R25, 0x8000, RZ, 0xc0, !PT ;  /* 0x0000800019ff7812 */ /* 0x000fe2000780c0ff */
[----:B------:R-:W4:Y:S04]  /*09e0*/  @P4 LDG.E R28, desc[UR4][R10.64+0xf0] ;  /* 0x0000f0040a1c4981 */ /* 0x000f28000c1e1900 */
[----:B------:R-:W4:Y:S08]  /*09f0*/  @P2 LDG.E R25, desc[UR4][R10.64+0xd4] ;  /* 0x0000d4040a192981 */ /* 0x000f30000c1e1900 */
        /* <DEDUP_REMOVED lines=14> */
[----:B------:R-:W-:Y:S01]  /*0ae0*/  @P4 LOP3.LUT R17, R17, R28, RZ, 0x3c, !PT ;  /* 0x0000001c11114212 */ /* 0x000fe200078e3cff */
        /* <DEDUP_REMOVED lines=14> */
[----:B------:R-:W-:-:S03]  /*0bd0*/  @P4 LOP3.LUT R2, R2, R25, RZ, 0x3c, !PT ;  /* 0x0000001902024212 */ /* 0x000fc600078e3cff */
        /* <DEDUP_REMOVED lines=17> */
[----:B------:R-:W-:-:S05]  /*0cf0*/  VIADD R22, R22, 0x10 ;  /* 0x0000001016167836 */ /* 0x000fca0000000000 */
[----:B------:R-:W-:Y:S02]  /*0d00*/  ISETP.NE.AND P1, PT, R22, 0x20, PT ;  /* 0x000000201600780c */ /* 0x000fe40003f25270 */
[----:B------:R-:W-:Y:S02]  /*0d10*/  @P0 LOP3.LUT R17, R17, R28, RZ, 0x3c, !PT ;  /* 0x0000001c11110212 */ /* 0x000fe400078e3cff */
[----:B------:R-:W-:Y:S02]  /*0d20*/  @P0 LOP3.LUT R2, R2, R25, RZ, 0x3c, !PT ;  /* 0x0000001902020212 */ /* 0x000fe400078e3cff */
[----:B--2---:R-:W-:Y:S02]  /*0d30*/  @P6 LOP3.LUT R4, R4, R23, RZ, 0x3c, !PT ;  /* 0x0000001704046212 */ /* 0x004fe400078e3cff */
[----:B---3--:R-:W-:Y:S02]  /*0d40*/  @P0 LOP3.LUT R3, R3, R24, RZ, 0x3c, !PT ;  /* 0x0000001803030212 */ /* 0x008fe400078e3cff */
[----:B------:R-:W-:-:S02]  /*0d50*/  @P0 LOP3.LUT R4, R4, R27, RZ, 0x3c, !PT ;  /* 0x0000001b04040212 */ /* 0x000fc400078e3cff */
[----:B----4-:R-:W-:Y:S01]  /*0d60*/  @P0 LOP3.LUT R5, R5, R26, RZ, 0x3c, !PT ;  /* 0x0000001a05050212 */ /* 0x010fe200078e3cff */
[----:B------:R-:W-:Y:S06]  /*0d70*/  @P1 BRA `(.L_x_4) ;  /* 0xfffffff4004c1947 */ /* 0x000fec000383ffff */
[----:B------:R-:W-:-:S05]  /*0d80*/  VIADD R19, R19, 0x1 ;  /* 0x0000000113137836 */ /* 0x000fca0000000000 */
[----:B------:R-:W-:-:S13]  /*0d90*/  ISETP.NE.AND P0, PT, R19, 0x5, PT ;  /* 0x000000051300780c */ /* 0x000fda0003f05270 */
[----:B------:R-:W-:Y:S05]  /*0da0*/  @P0 BRA `(.L_x_5) ;  /* 0xfffffff400300947 */ /* 0x000fea000383ffff */
[----:B------:R1:W-:Y:S01]  /*0db0*/  STG.E.64 desc[UR4][R8.64+0x8], R2 ;  /* 0x0000080208007986 */ /* 0x0003e2000c101b04 */
[----:B------:R-:W-:-:S03]  /*0dc0*/  VIADD R18, R18, 0x1 ;  /* 0x0000000112127836 */ /* 0x000fc60000000000 */
[----:B------:R1:W-:Y:S02]  /*0dd0*/  STG.E.64 desc[UR4][R8.64+0x10], R4 ;  /* 0x0000100408007986 */ /* 0x0003e4000c101b04 */
[----:B------:R-:W-:Y:S02]  /*0de0*/  ISETP.GE.U32.AND P0, PT, R18, R15, PT ;  /* 0x0000000f1200720c */ /* 0x000fe40003f06070 */
[----:B------:R1:W-:Y:S11]  /*0df0*/  STG.E desc[UR4][R8.64+0x4], R17 ;  /* 0x0000041108007986 */ /* 0x0003f6000c101904 */
[----:B------:R-:W-:Y:S05]  /*0e00*/  @!P0 BRA `(.L_x_6) ;  /* 0xfffffff400088947 */ /* 0x000fea000383ffff */
.L_x_3:
[----:B------:R-:W-:Y:S05]  /*0e10*/  BSYNC.RECONVERGENT B1 ;  /* 0x0000000000017941 */ /* 0x000fea0003800200 */
.L_x_2:
[----:B------:R-:W-:Y:S01]  /*0e20*/  ISETP.GT.U32.AND P0, PT, R16, 0x3, PT ;  /* 0x000000031000780c */ /* 0x000fe20003f04070 */
[----:B------:R-:W-:Y:S01]  /*0e30*/  VIADD R14, R14, 0x1 ;  /* 0x000000010e0e7836 */ /* 0x000fe20000000000 */
[--C-:B------:R-:W-:Y:S02]  /*0e40*/  SHF.R.U64 R16, R16, 0x2, R13.reuse ;  /* 0x0000000210107819 */ /* 0x100fe4000000120d */
[----:B------:R-:W-:Y:S02]  /*0e50*/  ISETP.GT.U32.AND.EX P0, PT, R13, RZ, PT, P0 ;  /* 0x000000ff0d00720c */ /* 0x000fe40003f04100 */
[----:B------:R-:W-:-:S11]  /*0e60*/  SHF.R.U32.HI R13, RZ, 0x2, R13 ;  /* 0x00000002ff0d7819 */ /* 0x000fd6000001160d */
[----:B------:R-:W-:Y:S05]  /*0e70*/  @P0 BRA `(.L_x_7) ;  /* 0xfffffff000cc0947 */ /* 0x000fea000383ffff */
.L_x_1:
[----:B------:R-:W-:Y:S05]  /*0e80*/  BSYNC.RECONVERGENT B0 ;  /* 0x0000000000007941 */ /* 0x000fea0003800200 */
.L_x_0:
[----:B------:R-:W2:Y:S01]  /*0e90*/  LDCU.64 UR6, c[0x0][0x388] ;  /* 0x00007100ff0677ac */ /* 0x000ea20008000a00 */
[----:B------:R3:W-:Y:S04]  /*0ea0*/  STG.E.64 desc[UR4][R8.64+0x18], RZ ;  /* 0x000018ff08007986 */ /* 0x0007e8000c101b04 */
[----:B------:R3:W-:Y:S04]  /*0eb0*/  STG.E desc[UR4][R8.64+0x20], RZ ;  /* 0x000020ff08007986 */ /* 0x0007e8000c101904 */
[----:B------:R3:W-:Y:S01]  /*0ec0*/  STG.E.64 desc[UR4][R8.64+0x28], RZ ;  /* 0x000028ff08007986 */ /* 0x0007e2000c101b04 */
[----:B--2---:R-:W-:-:S04]  /*0ed0*/  ISETP.GE.AND P0, PT, R12, UR6, PT ;  /* 0x000000060c007c0c */ /* 0x004fc8000bf06270 */
[----:B------:R-:W-:-:S13]  /*0ee0*/  ISETP.GE.OR P0, PT, R0, UR7, P0 ;  /* 0x0000000700007c0c */ /* 0x000fda0008706670 */
[----:B---3--:R-:W-:Y:S05]  /*0ef0*/  @P0 EXIT ;  /* 0x000000000000094d */ /* 0x008fea0003800000 */
[----:B0-----:R-:W-:Y:S01]  /*0f00*/  IMAD R11, R12, UR7, RZ ;  /* 0x000000070c0b7c24 */ /* 0x001fe2000f8e02ff */
[----:B------:R-:W0:Y:S03]  /*0f10*/  LDCU UR6, c[0x0][0x390] ;  /* 0x00007200ff0677ac */ /* 0x000e260008000800 */
[----:B-1----:R-:W-:-:S05]  /*0f20*/  IMAD.WIDE R8, R11, 0x30, R8 ;  /* 0x000000300b087825 */ /* 0x002fca00078e0208 */
[----:B------:R-:W2:Y:S04]  /*0f30*/  LDG.E.64 R6, desc[UR4][R8.64] ;  /* 0x0000000408067981 */ /* 0x000ea8000c1e1b00 */
[----:B------:R-:W3:Y:S04]  /*0f40*/  LDG.E.64 R2, desc[UR4][R8.64+0x10] ;  /* 0x0000100408027981 */ /* 0x000ee8000c1e1b00 */
[----:B------:R-:W4:Y:S01]  /*0f50*/  LDG.E.64 R4, desc[UR4][R8.64+0x8] ;  /* 0x0000080408047981 */ /* 0x000f22000c1e1b00 */
[----:B------:R-:W-:Y:S01]  /*0f60*/  IMAD.IADD R11, R0, 0x1, R11 ;  /* 0x00000001000b7824 */ /* 0x000fe200078e020b */
[----:B0-----:R-:W0:Y:S01]  /*0f70*/  I2F.U32.RP R13, UR6 ;  /* 0x00000006000d7d06 */ /* 0x001e220008209000 */
[----:B------:R-:W-:-:S07]  /*0f80*/  ISETP.NE.U32.AND P1, PT, RZ, UR6, PT ;  /* 0x00000006ff007c0c */ /* 0x000fce000bf25070 */
[----:B0-----:R-:W0:Y:S02]  /*0f90*/  MUFU.RCP R13, R13 ;  /* 0x0000000d000d7308 */ /* 0x001e240000001000 */
[----:B0-----:R-:W-:-:S06]  /*0fa0*/  VIADD R14, R13, 0xffffffe ;  /* 0x0ffffffe0d0e7836 */ /* 0x001fcc0000000000 */
[----:B------:R0:W1:Y:S02]  /*0fb0*/  F2I.FTZ.U32.TRUNC.NTZ R15, R14 ;  /* 0x0000000e000f7305 */ /* 0x000064000021f000 */
[----:B0-----:R-:W-:Y:S02]  /*0fc0*/  IMAD.MOV.U32 R14, RZ, RZ, RZ ;  /* 0x000000ffff0e7224 */ /* 0x001fe400078e00ff */
[----:B-1----:R-:W-:Y:S01]  /*0fd0*/  IMAD.MOV R16, RZ, RZ, -R15 ;  /* 0x000000ffff107224 */ /* 0x002fe200078e0a0f */
[----:B--2---:R-:W-:Y:S01]  /*0fe0*/  SHF.R.U32.HI R10, RZ, 0x2, R7 ;  /* 0x00000002ff0a7819 */ /* 0x004fe20000011607 */
[----:B------:R-:W-:-:S03]  /*0ff0*/  VIADD R6, R6, 0x587c5 ;  /* 0x000587c506067836 */ /* 0x000fc60000000000 */
[----:B------:R-:W-:Y:S01]  /*1000*/  LOP3.LUT R10, R10, R7, RZ, 0x3c, !PT ;  /* 0x000000070a0a7212 */ /* 0x000fe200078e3cff */
[----:B---3--:R-:W-:-:S04]  /*1010*/  IMAD.SHL.U32 R7, R3, 0x10, RZ ;  /* 0x0000001003077824 */ /* 0x008fc800078e00ff */
[----:B------:R-:W-:-:S05]  /*1020*/  IMAD.SHL.U32 R12, R10, 0x2, RZ ;  /* 0x000000020a0c7824 */ /* 0x000fca00078e00ff */
[----:B------:R-:W-:Y:S01]  /*1030*/  LOP3.LUT R12, R10, R12, R7, 0x96, !PT ;  /* 0x0000000c0a0c7212 */ /* 0x000fe200078e9607 */
[----:B------:R-:W-:-:S03]  /*1040*/  IMAD R7, R16, UR6, RZ ;  /* 0x0000000610077c24 */ /* 0x000fc6000f8e02ff */
[----:B------:R-:W-:Y:S01]  /*1050*/  LOP3.LUT R13, R12, R3, RZ, 0x3c, !PT ;  /* 0x000000030c0d7212 */ /* 0x000fe200078e3cff */
[----:B------:R-:W-:-:S04]  /*1060*/  IMAD.HI.U32 R14, R15, R7, R14 ;  /* 0x000000070f0e7227 */ /* 0x000fc800078e000e */
[----:B------:R-:W-:Y:S02]  /*1070*/  IMAD.IADD R7, R13, 0x1, R6 ;  /* 0x000000010d077824 */ /* 0x000fe400078e0206 */
[----:B------:R-:W-:Y:S02]  /*1080*/  IMAD.MOV.U32 R12, RZ, RZ, R3 ;  /* 0x000000ffff0c7224 */ /* 0x000fe400078e0003 */
[----:B------:R-:W-:-:S03]  /*1090*/  IMAD.HI.U32 R14, R14, R7, RZ ;  /* 0x000000070e0e7227 */ /* 0x000fc600078e00ff */
[----:B------:R-:W-:Y:S01]  /*10a0*/  STG.E.64 desc[UR4][R8.64+0x10], R12 ;  /* 0x0000100c08007986 */ /* 0x000fe2000c101b04 */
[----:B------:R-:W-:-:S04]  /*10b0*/  IMAD.MOV R14, RZ, RZ, -R14 ;  /* 0x000000ffff0e7224 */ /* 0x000fc800078e0a0e */
[----:B------:R-:W-:Y:S02]  /*10c0*/  IMAD R16, R14, UR6, R7 ;  /* 0x000000060e107c24 */ /* 0x000fe4000f8e0207 */
[----:B------:R-:W0:Y:S01]  /*10d0*/  LDC.64 R14, c[0x0][0x380] ;  /* 0x0000e000ff0e7b82 */ /* 0x000e220000000a00 */
[----:B----4-:R-:W-:Y:S02]  /*10e0*/  IMAD.MOV.U32 R7, RZ, RZ, R4 ;  /* 0x000000ffff077224 */ /* 0x010fe400078e0004 */
[----:B------:R-:W-:-:S03]  /*10f0*/  ISETP.GE.U32.AND P0, PT, R16, UR6, PT ;  /* 0x0000000610007c0c */ /* 0x000fc6000bf06070 */
[----:B------:R-:W-:Y:S10]  /*1100*/  STG.E.64 desc[UR4][R8.64], R6 ;  /* 0x0000000608007986 */ /* 0x000ff4000c101b04 */
[----:B------:R-:W-:-:S05]  /*1110*/  @P0 VIADD R16, R16, -UR6 ;  /* 0x8000000610100c36 */ /* 0x000fca0008000000 */
[----:B------:R-:W-:Y:S01]  /*1120*/  ISETP.GE.U32.AND P0, PT, R16, UR6, PT ;  /* 0x0000000610007c0c */ /* 0x000fe2000bf06070 */
[----:B0-----:R-:W-:-:S04]  /*1130*/  IMAD.WIDE R10, R11, 0x4, R14 ;  /* 0x000000040b0a7825 */ /* 0x001fc800078e020e */
[----:B------:R-:W-:Y:S02]  /*1140*/  IMAD.MOV.U32 R15, RZ, RZ, R2 ;  /* 0x000000ffff0f7224 */ /* 0x000fe400078e0002 */
[----:B------:R-:W-:-:S06]  /*1150*/  IMAD.MOV.U32 R14, RZ, RZ, R5 ;  /* 0x000000ffff0e7224 */ /* 0x000fcc00078e0005 */
[----:B------:R-:W-:Y:S01]  /*1160*/  @P0 VIADD R16, R16, -UR6 ;  /* 0x8000000610100c36 */ /* 0x000fe20008000000 */
[----:B------:R-:W-:Y:S01]  /*1170*/  @!P1 LOP3.LUT R16, RZ, UR6, RZ, 0x33, !PT ;  /* 0x00000006ff109c12 */ /* 0x000fe2000f8e33ff */
[----:B------:R-:W-:Y:S04]  /*1180*/  STG.E.64 desc[UR4][R8.64+0x8], R14 ;  /* 0x0000080e08007986 */ /* 0x000fe8000c101b04 */
[----:B------:R-:W-:-:S05]  /*1190*/  VIADD R3, R16, 0x1 ;  /* 0x0000000110037836 */ /* 0x000fca0000000000 */
[----:B------:R-:W-:Y:S01]  /*11a0*/  STG.E desc[UR4][R10.64], R3 ;  /* 0x000000030a007986 */ /* 0x000fe2000c101904 */
[----:B------:R-:W-:Y:S05]  /*11b0*/  EXIT ;  /* 0x000000000000794d */ /* 0x000fea0003800000 */
.L_x_8:
[----:B------:R-:W-:-:S00]  /*11c0*/  BRA `(.L_x_8) ;  /* 0xfffffffc00fc7947 */ /* 0x000fc0000383ffff */
[----:B------:R-:W-:-:S00]  /*11d0*/  NOP ;  /* 0x0000000000007918 */ /* 0x000fc00000000000 */
        /* <DEDUP_REMOVED lines=10> */
.L_x_9:


//--------------------- .nv.global.init           --------------------------
	.section	.nv.global.init,"aw",@progbits
	.align	4
.nv.global.init:
	.type		mrg32k3aM1SubSeq,@object
	.size		mrg32k3aM1SubSeq,(mrg32k3aM2SubSeq - mrg32k3aM1SubSeq)
mrg32k3aM1SubSeq:
        /*0000*/ 	.byte	0x0b, 0xcc, 0xee, 0x04, 0x73, 0x29, 0x8b, 0x6f, 0xf6, 0x53, 0x03, 0xf6, 0x23, 0xf6, 0xea, 0xda
        /* <DEDUP_REMOVED lines=125> */
	.type		mrg32k3aM2SubSeq,@object
	.size		mrg32k3aM2SubSeq,(mrg32k3aM1 - mrg32k3aM2SubSeq)
mrg32k3aM2SubSeq:
        /* <DEDUP_REMOVED lines=126> */
	.type		mrg32k3aM1,@object
	.size		mrg32k3aM1,(mrg32k3aM1Seq - mrg32k3aM1)
mrg32k3aM1:
        /* <DEDUP_REMOVED lines=144> */
	.type		mrg32k3aM1Seq,@object
	.size		mrg32k3aM1Seq,(mrg32k3aM2 - mrg32k3aM1Seq)
mrg32k3aM1Seq:
        /* <DEDUP_REMOVED lines=144> */
	.type		mrg32k3aM2,@object
	.size		mrg32k3aM2,(mrg32k3aM2Seq - mrg32k3aM2)
mrg32k3aM2:
        /* <DEDUP_REMOVED lines=144> */
	.type		mrg32k3aM2Seq,@object
	.size		mrg32k3aM2Seq,(precalc_xorwow_matrix - mrg32k3aM2Seq)
mrg32k3aM2Seq:
        /* <DEDUP_REMOVED lines=144> */
	.type		precalc_xorwow_matrix,@object
	.size		precalc_xorwow_matrix,(precalc_xorwow_offset_matrix - precalc_xorwow_matrix)
precalc_xorwow_matrix:
        /* <DEDUP_REMOVED lines=6400> */
	.type		precalc_xorwow_offset_matrix,@object
	.size		precalc_xorwow_offset_matrix,(.L_1 - precalc_xorwow_offset_matrix)
precalc_xorwow_offset_matrix:
        /* <DEDUP_REMOVED lines=6400> */
.L_1:


//--------------------- .nv.shared.reserved.0     --------------------------
	.section	.nv.shared.reserved.0,"aw",@nobits
	.weak		__nv_reservedSMEM_offset_0_alias
	.size		__nv_reservedSMEM_offset_0_alias, 0, 64
	.other		__nv_reservedSMEM_offset_0_alias,@"STO_CUDA_RESERVED_SHARED STV_DEFAULT"
__nv_reservedSMEM_offset_0_alias:
	.zero		0
	.zero		64


//--------------------- .nv.constant0._Z14generarTableroPiiiiP17curandStateXORWOW --------------------------
	.section	.nv.constant0._Z14generarTableroPiiiiP17curandStateXORWOW,"a",@progbits
	.sectionflags	@""
	.align	4
.nv.constant0._Z14generarTableroPiiiiP17curandStateXORWOW:
	.zero		928


//--------------------- SYMBOLS --------------------------

	.type		.nv.reservedSmem.offset0,@object
	.size		.nv.reservedSmem.offset0,0x4
